//
// Generated by NVIDIA NVVM Compiler
//
// Compiler Build ID: CL-36424714
// Cuda compilation tools, release 13.0, V13.0.88
// Based on NVVM 20.0.0
//

.version 9.0
.target sm_100
.address_size 64

	// .globl	_Z11helloKernelv
.extern .func  (.param .b32 func_retval0) vprintf
(
	.param .b64 vprintf_param_0,
	.param .b64 vprintf_param_1
)
;
.global .align 1 .b8 $str[35] = {72, 101, 108, 108, 111, 32, 102, 114, 111, 109, 32, 116, 104, 114, 101, 97, 100, 32, 37, 100, 32, 111, 102, 32, 98, 108, 111, 99, 107, 32, 37, 100, 10, 33};

.visible .entry _Z11helloKernelv()
{
	.local .align 8 .b8 	__local_depot0[8];
	.reg .b64 	%SP;
	.reg .b64 	%SPL;
	.reg .b32 	%r<5>;
	.reg .b64 	%rd<5>;

	mov.u64 	%SPL, __local_depot0;
	cvta.local.u64 	%SP, %SPL;
	add.u64 	%rd1, %SP, 0;
	add.u64 	%rd2, %SPL, 0;
	mov.u32 	%r1, %tid.x;
	mov.u32 	%r2, %ctaid.x;
	st.local.v2.u32 	[%rd2], {%r1, %r2};
	mov.u64 	%rd3, $str;
	cvta.global.u64 	%rd4, %rd3;
	{ // callseq 0, 0
	.param .b64 param0;
	st.param.b64 	[param0], %rd4;
	.param .b64 param1;
	st.param.b64 	[param1], %rd1;
	.param .b32 retval0;
	call.uni (retval0), 
	vprintf, 
	(
	param0, 
	param1
	);
	ld.param.b32 	%r3, [retval0];
	} // callseq 0
	ret;

}


// ===== COMPILED SASS (sm_100) =====

	.target	sm_100

	.elftype	@"ET_EXEC"


//--------------------- .note.nv.tkinfo           --------------------------
	.section	.note.nv.tkinfo,"",@"SHT_NOTE"
	.sectionflags	@"SHF_NOTE_NV_TKINFO"
	.tkinfo
        /*0018*/ 	.word	0x00000002
        /*0030*/ 	.string	""
        /*0030*/ 	.string	"ptxas"
        /*0030*/ 	.string	"Cuda compilation tools, release 13.0, V13.0.88"
        /*0030*/ 	.string	"Build cuda_13.0.r13.0/compiler.36424714_0"
        /*0030*/ 	.string	"-arch sm_100 -m 64 "



//--------------------- .note.nv.cuinfo           --------------------------
	.section	.note.nv.cuinfo,"",@"SHT_NOTE"
	.sectionflags	@"SHF_NOTE_NV_CUINFO"
        /*0018*/ 	.short	0x0002
        /*001a*/ 	.short	0x0064
        /*001c*/ 	.short	0x0082
	.zero		2


//--------------------- .nv.info                  --------------------------
	.section	.nv.info,"",@"SHT_CUDA_INFO"
	.align	4


	//----- nvinfo : EIATTR_REGCOUNT
	.align		4
        /*0000*/ 	.byte	0x04, 0x2f
        /*0002*/ 	.short	(.L_2 - .L_1)
	.align		4
.L_1:
        /*0004*/ 	.word	index@(_Z11helloKernelv)
        /*0008*/ 	.word	0x00000018


	//----- nvinfo : EIATTR_FRAME_SIZE
	.align		4
.L_2:
        /*000c*/ 	.byte	0x04, 0x11
        /*000e*/ 	.short	(.L_4 - .L_3)
	.align		4
.L_3:
        /*0010*/ 	.word	index@(_Z11helloKernelv)
        /*0014*/ 	.word	0x00000008


	//----- nvinfo : EIATTR_MIN_STACK_SIZE
	.align		4
.L_4:
        /*0018*/ 	.byte	0x04, 0x12
        /*001a*/ 	.short	(.L_6 - .L_5)
	.align		4
.L_5:
        /*001c*/ 	.word	index@(_Z11helloKernelv)
        /*0020*/ 	.word	0x00000008
.L_6:


//--------------------- .nv.compat                --------------------------
	.section	.nv.compat,"",@"SHT_CUDA_COMPAT_INFO"
	.align	4
        /*0000*/ 	.byte	0x02, 0x09, 0x00, 0x00, 0x02, 0x02, 0x01, 0x00, 0x02, 0x05, 0x05, 0x00, 0x03, 0x07, 0x01, 0x01
        /*0010*/ 	.byte	0x02, 0x03, 0x00, 0x00, 0x02, 0x06, 0x01, 0x00, 0x04, 0x0b, 0x08, 0x00, 0x09, 0x00, 0x00, 0x00
        /*0020*/ 	.byte	0x00, 0x00, 0x00, 0x00


//--------------------- .nv.info._Z11helloKernelv --------------------------
	.section	.nv.info._Z11helloKernelv,"",@"SHT_CUDA_INFO"
	.sectionflags	@""
	.align	4


	//----- nvinfo : EIATTR_CUDA_API_VERSION
	.align		4
        /*0000*/ 	.byte	0x04, 0x37
        /*0002*/ 	.short	(.L_8 - .L_7)
.L_7:
        /*0004*/ 	.word	0x00000082


	//----- nvinfo : EIATTR_SPARSE_MMA_MASK
	.align		4
.L_8:
        /*0008*/ 	.byte	0x03, 0x50
        /*000a*/ 	.short	0x0000


	//----- nvinfo : EIATTR_MAXREG_COUNT
	.align		4
        /*000c*/ 	.byte	0x03, 0x1b
        /*000e*/ 	.short	0x00ff


	//----- nvinfo : EIATTR_EXTERNS
	.align		4
        /*0010*/ 	.byte	0x04, 0x0f
        /*0012*/ 	.short	(.L_10 - .L_9)


	//   ....[0]....
	.align		4
.L_9:
        /*0014*/ 	.word	index@(vprintf)


	//----- nvinfo : EIATTR_MERCURY_ISA_VERSION
	.align		4
.L_10:
        /*0018*/ 	.byte	0x03, 0x5f
        /*001a*/ 	.short	0x0101


	//----- nvinfo : EIATTR_VRC_CTA_INIT_COUNT
	.align		4
        /*001c*/ 	.byte	0x02, 0x4a
	.zero		1
	.zero		1


	//----- nvinfo : EIATTR_SYSCALL_OFFSETS
	.align		4
        /*0020*/ 	.byte	0x04, 0x46
        /*0022*/ 	.short	(.L_12 - .L_11)


	//   ....[0]....
.L_11:
        /*0024*/ 	.word	0x000000f0


	//----- nvinfo : EIATTR_EXIT_INSTR_OFFSETS
	.align		4
.L_12:
        /*0028*/ 	.byte	0x04, 0x1c
        /*002a*/ 	.short	(.L_14 - .L_13)


	//   ....[0]....
.L_13:
        /*002c*/ 	.word	0x00000100


	//----- nvinfo : EIATTR_SW_WAR
	.align		4
.L_14:
        /*0030*/ 	.byte	0x04, 0x36
        /*0032*/ 	.short	(.L_16 - .L_15)
.L_15:
        /*0034*/ 	.word	0x00000008
.L_16:


//--------------------- .nv.callgraph             --------------------------
	.section	.nv.callgraph,"",@"SHT_CUDA_CALLGRAPH"
	.align	4
	.sectionentsize	8
	.align		4
        /*0000*/ 	.word	0x00000000
	.align		4
        /*0004*/ 	.word	0xffffffff
	.align		4
        /*0008*/ 	.word	index@(_Z11helloKernelv)
	.align		4
        /*000c*/ 	.word	index@(vprintf)
	.align		4
        /*0010*/ 	.word	0x00000000
	.align		4
        /*0014*/ 	.word	0xfffffffe
	.align		4
        /*0018*/ 	.word	0x00000000
	.align		4
        /*001c*/ 	.word	0xfffffffd
	.align		4
        /*0020*/ 	.word	0x00000000
	.align		4
        /*0024*/ 	.word	0xfffffffc


//--------------------- .nv.constant4             --------------------------
	.section	.nv.constant4,"a",@progbits
	.align	8
	.align		8
.nv.constant4:
        /*0000*/ 	.dword	vprintf
	.align		8
        /*0008*/ 	.dword	$str


//--------------------- .text._Z11helloKernelv    --------------------------
	.section	.text._Z11helloKernelv,"ax",@progbits
	.align	128
        .global         _Z11helloKernelv
        .type           _Z11helloKernelv,@function
        .size           _Z11helloKernelv,(.L_x_2 - _Z11helloKernelv)
        .other          _Z11helloKernelv,@"STO_CUDA_ENTRY STV_DEFAULT"
_Z11helloKernelv:
.text._Z11helloKernelv:
[----:B------:R-:W0:Y:S01]  /*0000*/  LDC R1, c[0x0][0x37c] ;  /* 0x0000df00ff017b82 */ /* 0x000e220000000800 */
[----:B------:R-:W1:Y:S01]  /*0010*/  S2R R8, SR_TID.X ;  /* 0x0000000000087919 */ /* 0x000e620000002100 */
[----:B0-----:R-:W-:Y:S01]  /*0020*/  VIADD R1, R1, 0xfffffff8 ;  /* 0xfffffff801017836 */ /* 0x001fe20000000000 */
[----:B------:R-:W-:Y:S01]  /*0030*/  MOV R0, 0x0 ;  /* 0x0000000000007802 */ /* 0x000fe20000000f00 */
[----:B------:R-:W0:Y:S01]  /*0040*/  LDCU UR4, c[0x0][0x2f8] ;  /* 0x00005f00ff0477ac */ /* 0x000e220008000800 */
[----:B------:R-:W1:Y:S03]  /*0050*/  S2R R9, SR_CTAID.X ;  /* 0x0000000000097919 */ /* 0x000e660000002500 */
[----:B------:R2:W3:Y:S01]  /*0060*/  LDC.64 R2, c[0x4][R0] ;  /* 0x0100000000027b82 */ /* 0x0004e20000000a00 */
[----:B------:R-:W4:Y:S01]  /*0070*/  LDCU.64 UR6, c[0x4][0x8] ;  /* 0x01000100ff0677ac */ /* 0x000f220008000a00 */
[----:B------:R-:W5:Y:S01]  /*0080*/  LDCU UR5, c[0x0][0x2fc] ;  /* 0x00005f80ff0577ac */ /* 0x000f620008000800 */
[----:B0-----:R-:W-:Y:S01]  /*0090*/  IADD3 R6, P0, PT, R1, UR4, RZ ;  /* 0x0000000401067c10 */ /* 0x001fe2000ff1e0ff */
[----:B----4-:R-:W-:Y:S01]  /*00a0*/  IMAD.U32 R4, RZ, RZ, UR6 ;  /* 0x00000006ff047e24 */ /* 0x010fe2000f8e00ff */
[----:B------:R-:W-:-:S03]  /*00b0*/  MOV R5, UR7 ;  /* 0x0000000700057c02 */ /* 0x000fc60008000f00 */
[----:B-----5:R-:W-:Y:S01]  /*00c0*/  IMAD.X R7, RZ, RZ, UR5, P0 ;  /* 0x00000005ff077e24 */ /* 0x020fe200080e06ff */
[----:B-1----:R2:W-:Y:S07]  /*00d0*/  STL.64 [R1], R8 ;  /* 0x0000000801007387 */ /* 0x0025ee0000100a00 */
[----:B------:R-:W-:-:S07]  /*00e0*/  LEPC R20, `(.L_x_0) ;  /* 0x000000001014794e */ /* 0x000fce0000000000 */
[----:B--23--:R-:W-:Y:S05]  /*00f0*/  CALL.ABS.NOINC R2 ;  /* 0x0000000002007343 */ /* 0x00cfea0003c00000 */
.L_x_0:
[----:B------:R-:W-:Y:S05]  /*0100*/  EXIT ;  /* 0x000000000000794d */ /* 0x000fea0003800000 */
.L_x_1:
[----:B------:R-:W-:-:S00]  /*0110*/  BRA `(.L_x_1) ;  /* 0xfffffffc00fc7947 */ /* 0x000fc0000383ffff */
[----:B------:R-:W-:-:S00]  /*0120*/  NOP ;  /* 0x0000000000007918 */ /* 0x000fc00000000000 */
        /* <DEDUP_REMOVED lines=13> */
.L_x_2:


//--------------------- .nv.global.init           --------------------------
	.section	.nv.global.init,"aw",@progbits
.nv.global.init:
	.type		$str,@object
	.size		$str,(.L_0 - $str)
$str:
        /*0000*/ 	.byte	0x48, 0x65, 0x6c, 0x6c, 0x6f, 0x20, 0x66, 0x72, 0x6f, 0x6d, 0x20, 0x74, 0x68, 0x72, 0x65, 0x61
        /*0010*/ 	.byte	0x64, 0x20, 0x25, 0x64, 0x20, 0x6f, 0x66, 0x20, 0x62, 0x6c, 0x6f, 0x63, 0x6b, 0x20, 0x25, 0x64
        /*0020*/ 	.byte	0x0a, 0x21, 0x00
.L_0:


//--------------------- .nv.shared.reserved.0     --------------------------
	.section	.nv.shared.reserved.0,"aw",@nobits
	.weak		__nv_reservedSMEM_offset_0_alias
	.size		__nv_reservedSMEM_offset_0_alias, 0, 64
	.other		__nv_reservedSMEM_offset_0_alias,@"STO_CUDA_RESERVED_SHARED STV_DEFAULT"
__nv_reservedSMEM_offset_0_alias:
	.zero		0
	.zero		64


//--------------------- .nv.constant0._Z11helloKernelv --------------------------
	.section	.nv.constant0._Z11helloKernelv,"a",@progbits
	.sectionflags	@""
	.align	4
.nv.constant0._Z11helloKernelv:
	.zero		896


//--------------------- SYMBOLS --------------------------

	.type		.nv.reservedSmem.offset0,@object
	.size		.nv.reservedSmem.offset0,0x4
	.type		vprintf,@function
